//
// Generated by NVIDIA NVVM Compiler
//
// Compiler Build ID: CL-36424714
// Cuda compilation tools, release 13.0, V13.0.88
// Based on NVVM 20.0.0
//

.version 9.0
.target sm_100
.address_size 64

	// .globl	_Z8sync_sumPfi
.extern .shared .align 16 .b8 sh[];

.visible .entry _Z8sync_sumPfi(
	.param .u64 .ptr .align 1 _Z8sync_sumPfi_param_0,
	.param .u32 _Z8sync_sumPfi_param_1
)
{
	.reg .pred 	%p<3>;
	.reg .b32 	%r<17>;
	.reg .b32 	%f<6>;
	.reg .b64 	%rd<7>;

	ld.param.u64 	%rd3, [_Z8sync_sumPfi_param_0];
	ld.param.u32 	%r5, [_Z8sync_sumPfi_param_1];
	cvta.to.global.u64 	%rd1, %rd3;
	mov.u32 	%r6, %ntid.x;
	mov.u32 	%r1, %ctaid.x;
	mov.u32 	%r2, %tid.x;
	mad.lo.s32 	%r3, %r6, %r1, %r2;
	setp.ge.s32 	%p1, %r3, %r5;
	@%p1 bra 	$L__BB0_4;
	mul.wide.s32 	%rd4, %r3, 4;
	add.s64 	%rd2, %rd1, %rd4;
	ld.global.f32 	%f1, [%rd2];
	shl.b32 	%r7, %r2, 2;
	mov.u32 	%r8, sh;
	add.s32 	%r4, %r8, %r7;
	st.shared.f32 	[%r4], %f1;
	add.s32 	%r9, %r1, -1;
	setp.ne.s32 	%p2, %r2, %r9;
	@%p2 bra 	$L__BB0_3;
	add.s32 	%r10, %r3, 1;
	rem.s32 	%r11, %r10, %r5;
	mul.wide.s32 	%rd5, %r11, 4;
	add.s64 	%rd6, %rd1, %rd5;
	ld.global.f32 	%f2, [%rd6];
	add.s32 	%r12, %r2, 1;
	rem.u32 	%r13, %r12, %r5;
	shl.b32 	%r14, %r13, 2;
	add.s32 	%r16, %r8, %r14;
	st.shared.f32 	[%r16], %f2;
$L__BB0_3:
	bar.sync 	0;
	ld.shared.f32 	%f3, [%r4];
	ld.shared.f32 	%f4, [%r4+4];
	add.f32 	%f5, %f3, %f4;
	st.global.f32 	[%rd2], %f5;
$L__BB0_4:
	ret;

}


// ===== COMPILED SASS (sm_100) =====

	.target	sm_100

	.elftype	@"ET_EXEC"


//--------------------- .note.nv.tkinfo           --------------------------
	.section	.note.nv.tkinfo,"",@"SHT_NOTE"
	.sectionflags	@"SHF_NOTE_NV_TKINFO"
	.tkinfo
        /*0018*/ 	.word	0x00000002
        /*0030*/ 	.string	""
        /*0030*/ 	.string	"ptxas"
        /*0030*/ 	.string	"Cuda compilation tools, release 13.0, V13.0.88"
        /*0030*/ 	.string	"Build cuda_13.0.r13.0/compiler.36424714_0"
        /*0030*/ 	.string	"-arch sm_100 -m 64 "



//--------------------- .note.nv.cuinfo           --------------------------
	.section	.note.nv.cuinfo,"",@"SHT_NOTE"
	.sectionflags	@"SHF_NOTE_NV_CUINFO"
        /*0018*/ 	.short	0x0002
        /*001a*/ 	.short	0x0064
        /*001c*/ 	.short	0x0082
	.zero		2


//--------------------- .nv.info                  --------------------------
	.section	.nv.info,"",@"SHT_CUDA_INFO"
	.align	4


	//----- nvinfo : EIATTR_REGCOUNT
	.align		4
        /*0000*/ 	.byte	0x04, 0x2f
        /*0002*/ 	.short	(.L_1 - .L_0)
	.align		4
.L_0:
        /*0004*/ 	.word	index@(_Z8sync_sumPfi)
        /*0008*/ 	.word	0x00000012


	//----- nvinfo : EIATTR_FRAME_SIZE
	.align		4
.L_1:
        /*000c*/ 	.byte	0x04, 0x11
        /*000e*/ 	.short	(.L_3 - .L_2)
	.align		4
.L_2:
        /*0010*/ 	.word	index@(_Z8sync_sumPfi)
        /*0014*/ 	.word	0x00000000


	//----- nvinfo : EIATTR_MIN_STACK_SIZE
	.align		4
.L_3:
        /*0018*/ 	.byte	0x04, 0x12
        /*001a*/ 	.short	(.L_5 - .L_4)
	.align		4
.L_4:
        /*001c*/ 	.word	index@(_Z8sync_sumPfi)
        /*0020*/ 	.word	0x00000000
.L_5:


//--------------------- .nv.compat                --------------------------
	.section	.nv.compat,"",@"SHT_CUDA_COMPAT_INFO"
	.align	4
        /*0000*/ 	.byte	0x02, 0x09, 0x00, 0x00, 0x02, 0x02, 0x01, 0x00, 0x02, 0x05, 0x05, 0x00, 0x03, 0x07, 0x01, 0x01
        /*0010*/ 	.byte	0x02, 0x03, 0x00, 0x00, 0x02, 0x06, 0x01, 0x00, 0x04, 0x0b, 0x08, 0x00, 0x09, 0x00, 0x00, 0x00
        /*0020*/ 	.byte	0x00, 0x00, 0x00, 0x00


//--------------------- .nv.info._Z8sync_sumPfi   --------------------------
	.section	.nv.info._Z8sync_sumPfi,"",@"SHT_CUDA_INFO"
	.sectionflags	@""
	.align	4


	//----- nvinfo : EIATTR_CUDA_API_VERSION
	.align		4
        /*0000*/ 	.byte	0x04, 0x37
        /*0002*/ 	.short	(.L_7 - .L_6)
.L_6:
        /*0004*/ 	.word	0x00000082


	//----- nvinfo : EIATTR_KPARAM_INFO
	.align		4
.L_7:
        /*0008*/ 	.byte	0x04, 0x17
        /*000a*/ 	.short	(.L_9 - .L_8)
.L_8:
        /*000c*/ 	.word	0x00000000
        /*0010*/ 	.short	0x0001
        /*0012*/ 	.short	0x0008
        /*0014*/ 	.byte	0x00, 0xf0, 0x11, 0x00


	//----- nvinfo : EIATTR_KPARAM_INFO
	.align		4
.L_9:
        /*0018*/ 	.byte	0x04, 0x17
        /*001a*/ 	.short	(.L_11 - .L_10)
.L_10:
        /*001c*/ 	.word	0x00000000
        /*0020*/ 	.short	0x0000
        /*0022*/ 	.short	0x0000
        /*0024*/ 	.byte	0x00, 0xf5, 0x21, 0x00


	//----- nvinfo : EIATTR_SPARSE_MMA_MASK
	.align		4
.L_11:
        /*0028*/ 	.byte	0x03, 0x50
        /*002a*/ 	.short	0x0000


	//----- nvinfo : EIATTR_MAXREG_COUNT
	.align		4
        /*002c*/ 	.byte	0x03, 0x1b
        /*002e*/ 	.short	0x00ff


	//----- nvinfo : EIATTR_NUM_BARRIERS
	.align		4
        /*0030*/ 	.byte	0x02, 0x4c
        /*0032*/ 	.byte	0x01
	.zero		1


	//----- nvinfo : EIATTR_MERCURY_ISA_VERSION
	.align		4
        /*0034*/ 	.byte	0x03, 0x5f
        /*0036*/ 	.short	0x0101


	//----- nvinfo : EIATTR_VRC_CTA_INIT_COUNT
	.align		4
        /*0038*/ 	.byte	0x02, 0x4a
	.zero		1
	.zero		1


	//----- nvinfo : EIATTR_EXIT_INSTR_OFFSETS
	.align		4
        /*003c*/ 	.byte	0x04, 0x1c
        /*003e*/ 	.short	(.L_13 - .L_12)


	//   ....[0]....
.L_12:
        /*0040*/ 	.word	0x00000070


	//   ....[1]....
        /*0044*/ 	.word	0x00000480


	//----- nvinfo : EIATTR_CRS_STACK_SIZE
	.align		4
.L_13:
        /*0048*/ 	.byte	0x04, 0x1e
        /*004a*/ 	.short	(.L_15 - .L_14)
.L_14:
        /*004c*/ 	.word	0x00000000


	//----- nvinfo : EIATTR_CBANK_PARAM_SIZE
	.align		4
.L_15:
        /*0050*/ 	.byte	0x03, 0x19
        /*0052*/ 	.short	0x000c


	//----- nvinfo : EIATTR_PARAM_CBANK
	.align		4
        /*0054*/ 	.byte	0x04, 0x0a
        /*0056*/ 	.short	(.L_17 - .L_16)
	.align		4
.L_16:
        /*0058*/ 	.word	index@(.nv.constant0._Z8sync_sumPfi)
        /*005c*/ 	.short	0x0380
        /*005e*/ 	.short	0x000c


	//----- nvinfo : EIATTR_SW_WAR
	.align		4
.L_17:
        /*0060*/ 	.byte	0x04, 0x36
        /*0062*/ 	.short	(.L_19 - .L_18)
.L_18:
        /*0064*/ 	.word	0x00000008
.L_19:


//--------------------- .nv.callgraph             --------------------------
	.section	.nv.callgraph,"",@"SHT_CUDA_CALLGRAPH"
	.align	4
	.sectionentsize	8
	.align		4
        /*0000*/ 	.word	0x00000000
	.align		4
        /*0004*/ 	.word	0xffffffff
	.align		4
        /*0008*/ 	.word	0x00000000
	.align		4
        /*000c*/ 	.word	0xfffffffe
	.align		4
        /*0010*/ 	.word	0x00000000
	.align		4
        /*0014*/ 	.word	0xfffffffd
	.align		4
        /*0018*/ 	.word	0x00000000
	.align		4
        /*001c*/ 	.word	0xfffffffc


//--------------------- .text._Z8sync_sumPfi      --------------------------
	.section	.text._Z8sync_sumPfi,"ax",@progbits
	.align	128
        .global         _Z8sync_sumPfi
        .type           _Z8sync_sumPfi,@function
        .size           _Z8sync_sumPfi,(.L_x_3 - _Z8sync_sumPfi)
        .other          _Z8sync_sumPfi,@"STO_CUDA_ENTRY STV_DEFAULT"
_Z8sync_sumPfi:
.text._Z8sync_sumPfi:
[----:B------:R-:W-:Y:S01]  /*0000*/  LDC R1, c[0x0][0x37c] ;  /* 0x0000df00ff017b82 */ /* 0x000fe20000000800 */
[----:B------:R-:W0:Y:S07]  /*0010*/  S2R R6, SR_CTAID.X ;  /* 0x0000000000067919 */ /* 0x000e2e0000002500 */
[----:B------:R-:W1:Y:S01]  /*0020*/  LDC R0, c[0x0][0x388] ;  /* 0x0000e200ff007b82 */ /* 0x000e620000000800 */
[----:B------:R-:W0:Y:S01]  /*0030*/  LDCU UR4, c[0x0][0x360] ;  /* 0x00006c00ff0477ac */ /* 0x000e220008000800 */
[----:B------:R-:W0:Y:S02]  /*0040*/  S2R R7, SR_TID.X ;  /* 0x0000000000077919 */ /* 0x000e240000002100 */
[----:B0-----:R-:W-:-:S05]  /*0050*/  IMAD R11, R6, UR4, R7 ;  /* 0x00000004060b7c24 */ /* 0x001fca000f8e0207 */
[----:B-1----:R-:W-:-:S13]  /*0060*/  ISETP.GE.AND P0, PT, R11, R0, PT ;  /* 0x000000000b00720c */ /* 0x002fda0003f06270 */
[----:B------:R-:W-:Y:S05]  /*0070*/  @P0 EXIT ;  /* 0x000000000000094d */ /* 0x000fea0003800000 */
[----:B------:R-:W0:Y:S01]  /*0080*/  LDC.64 R4, c[0x0][0x380] ;  /* 0x0000e000ff047b82 */ /* 0x000e220000000a00 */
[----:B------:R-:W1:Y:S01]  /*0090*/  LDCU.64 UR6, c[0x0][0x358] ;  /* 0x00006b00ff0677ac */ /* 0x000e620008000a00 */
[----:B0-----:R-:W-:-:S05]  /*00a0*/  IMAD.WIDE R2, R11, 0x4, R4 ;  /* 0x000000040b027825 */ /* 0x001fca00078e0204 */
[----:B-1----:R-:W2:Y:S01]  /*00b0*/  LDG.E R9, desc[UR6][R2.64] ;  /* 0x0000000602097981 */ /* 0x002ea2000c1e1900 */
[----:B------:R-:W0:Y:S01]  /*00c0*/  S2UR UR5, SR_CgaCtaId ;  /* 0x00000000000579c3 */ /* 0x000e220000008800 */
[----:B------:R-:W-:Y:S01]  /*00d0*/  UMOV UR4, 0x400 ;  /* 0x0000040000047882 */ /* 0x000fe20000000000 */
[----:B------:R-:W-:Y:S01]  /*00e0*/  VIADD R6, R6, 0xffffffff ;  /* 0xffffffff06067836 */ /* 0x000fe20000000000 */
[----:B------:R-:W-:Y:S04]  /*00f0*/  BSSY.RECONVERGENT B0, `(.L_x_0) ;  /* 0x0000033000007945 */ /* 0x000fe80003800200 */
[----:B------:R-:W-:Y:S01]  /*0100*/  ISETP.NE.AND P0, PT, R7, R6, PT ;  /* 0x000000060700720c */ /* 0x000fe20003f05270 */
[----:B0-----:R-:W-:-:S06]  /*0110*/  ULEA UR4, UR5, UR4, 0x18 ;  /* 0x0000000405047291 */ /* 0x001fcc000f8ec0ff */
[----:B------:R-:W-:-:S05]  /*0120*/  LEA R6, R7, UR4, 0x2 ;  /* 0x0000000407067c11 */ /* 0x000fca000f8e10ff */
[----:B--2---:R0:W-:Y:S01]  /*0130*/  STS [R6], R9 ;  /* 0x0000000906007388 */ /* 0x0041e20000000800 */
[----:B------:R-:W-:Y:S05]  /*0140*/  @P0 BRA `(.L_x_1) ;  /* 0x0000000000b40947 */ /* 0x000fea0003800000 */
[----:B------:R-:W-:Y:S01]  /*0150*/  IABS R13, R0 ;  /* 0x00000000000d7213 */ /* 0x000fe20000000000 */
[----:B------:R-:W-:-:S03]  /*0160*/  VIADD R11, R11, 0x1 ;  /* 0x000000010b0b7836 */ /* 0x000fc60000000000 */
[----:B------:R-:W1:Y:S08]  /*0170*/  I2F.RP R10, R13 ;  /* 0x0000000d000a7306 */ /* 0x000e700000209400 */
[----:B-1----:R-:W1:Y:S02]  /*0180*/  MUFU.RCP R10, R10 ;  /* 0x0000000a000a7308 */ /* 0x002e640000001000 */
[----:B-1----:R-:W-:-:S06]  /*0190*/  VIADD R8, R10, 0xffffffe ;  /* 0x0ffffffe0a087836 */ /* 0x002fcc0000000000 */
[----:B0-----:R0:W1:Y:S02]  /*01a0*/  F2I.FTZ.U32.TRUNC.NTZ R9, R8 ;  /* 0x0000000800097305 */ /* 0x001064000021f000 */
[----:B0-----:R-:W-:Y:S01]  /*01b0*/  IMAD.MOV.U32 R8, RZ, RZ, RZ ;  /* 0x000000ffff087224 */ /* 0x001fe200078e00ff */
[----:B-1----:R-:W-:-:S05]  /*01c0*/  IADD3 R12, PT, PT, RZ, -R9, RZ ;  /* 0x80000009ff0c7210 */ /* 0x002fca0007ffe0ff */
[----:B------:R-:W-:Y:S01]  /*01d0*/  IMAD R15, R12, R13, RZ ;  /* 0x0000000d0c0f7224 */ /* 0x000fe200078e02ff */
[----:B------:R-:W-:-:S03]  /*01e0*/  IABS R12, R11 ;  /* 0x0000000b000c7213 */ /* 0x000fc60000000000 */
[----:B------:R-:W-:-:S06]  /*01f0*/  IMAD.HI.U32 R9, R9, R15, R8 ;  /* 0x0000000f09097227 */ /* 0x000fcc00078e0008 */
[----:B------:R-:W-:-:S05]  /*0200*/  IMAD.HI.U32 R9, R9, R12, RZ ;  /* 0x0000000c09097227 */ /* 0x000fca00078e00ff */
[----:B------:R-:W-:-:S05]  /*0210*/  IADD3 R9, PT, PT, -R9, RZ, RZ ;  /* 0x000000ff09097210 */ /* 0x000fca0007ffe1ff */
[----:B------:R-:W-:-:S05]  /*0220*/  IMAD R8, R13, R9, R12 ;  /* 0x000000090d087224 */ /* 0x000fca00078e020c */
[----:B------:R-:W-:-:S13]  /*0230*/  ISETP.GT.U32.AND P0, PT, R13, R8, PT ;  /* 0x000000080d00720c */ /* 0x000fda0003f04070 */
[----:B------:R-:W-:Y:S01]  /*0240*/  @!P0 IMAD.IADD R8, R8, 0x1, -R13 ;  /* 0x0000000108088824 */ /* 0x000fe200078e0a0d */
[----:B------:R-:W-:Y:S02]  /*0250*/  ISETP.GE.AND P0, PT, R11, RZ, PT ;  /* 0x000000ff0b00720c */ /* 0x000fe40003f06270 */
[----:B------:R-:W-:Y:S02]  /*0260*/  LOP3.LUT R11, RZ, R0, RZ, 0x33, !PT ;  /* 0x00000000ff0b7212 */ /* 0x000fe400078e33ff */
[----:B------:R-:W-:-:S13]  /*0270*/  ISETP.GT.U32.AND P1, PT, R13, R8, PT ;  /* 0x000000080d00720c */ /* 0x000fda0003f24070 */
[----:B------:R-:W-:Y:S02]  /*0280*/  @!P1 IADD3 R8, PT, PT, R8, -R13, RZ ;  /* 0x8000000d08089210 */ /* 0x000fe40007ffe0ff */
[----:B------:R-:W-:-:S03]  /*0290*/  ISETP.NE.AND P1, PT, R0, RZ, PT ;  /* 0x000000ff0000720c */ /* 0x000fc60003f25270 */
[----:B------:R-:W-:-:S05]  /*02a0*/  @!P0 IMAD.MOV R8, RZ, RZ, -R8 ;  /* 0x000000ffff088224 */ /* 0x000fca00078e0a08 */
[----:B------:R-:W-:-:S05]  /*02b0*/  SEL R9, R11, R8, !P1 ;  /* 0x000000080b097207 */ /* 0x000fca0004800000 */
[----:B------:R-:W-:-:S06]  /*02c0*/  IMAD.WIDE R4, R9, 0x4, R4 ;  /* 0x0000000409047825 */ /* 0x000fcc00078e0204 */
[----:B------:R-:W2:Y:S01]  /*02d0*/  LDG.E R4, desc[UR6][R4.64] ;  /* 0x0000000604047981 */ /* 0x000ea2000c1e1900 */
[----:B------:R-:W0:Y:S01]  /*02e0*/  I2F.U32.RP R10, R0 ;  /* 0x00000000000a7306 */ /* 0x000e220000209000 */
[----:B------:R-:W-:Y:S01]  /*02f0*/  VIADD R7, R7, 0x1 ;  /* 0x0000000107077836 */ /* 0x000fe20000000000 */
[----:B------:R-:W-:-:S06]  /*0300*/  ISETP.NE.U32.AND P1, PT, R0, RZ, PT ;  /* 0x000000ff0000720c */ /* 0x000fcc0003f25070 */
[----:B0-----:R-:W0:Y:S02]  /*0310*/  MUFU.RCP R10, R10 ;  /* 0x0000000a000a7308 */ /* 0x001e240000001000 */
[----:B0-----:R-:W-:-:S06]  /*0320*/  IADD3 R8, PT, PT, R10, 0xffffffe, RZ ;  /* 0x0ffffffe0a087810 */ /* 0x001fcc0007ffe0ff */
[----:B------:R0:W1:Y:S02]  /*0330*/  F2I.FTZ.U32.TRUNC.NTZ R9, R8 ;  /* 0x0000000800097305 */ /* 0x000064000021f000 */
[----:B0-----:R-:W-:Y:S02]  /*0340*/  HFMA2 R8, -RZ, RZ, 0, 0 ;  /* 0x00000000ff087431 */ /* 0x001fe400000001ff */
[----:B-1----:R-:W-:-:S04]  /*0350*/  IMAD.MOV R13, RZ, RZ, -R9 ;  /* 0x000000ffff0d7224 */ /* 0x002fc800078e0a09 */
[----:B------:R-:W-:-:S04]  /*0360*/  IMAD R13, R13, R0, RZ ;  /* 0x000000000d0d7224 */ /* 0x000fc800078e02ff */
[----:B------:R-:W-:-:S06]  /*0370*/  IMAD.HI.U32 R12, R9, R13, R8 ;  /* 0x0000000d090c7227 */ /* 0x000fcc00078e0008 */
[----:B------:R-:W-:-:S05]  /*0380*/  IMAD.HI.U32 R12, R12, R7, RZ ;  /* 0x000000070c0c7227 */ /* 0x000fca00078e00ff */
[----:B------:R-:W-:-:S05]  /*0390*/  IADD3 R12, PT, PT, -R12, RZ, RZ ;  /* 0x000000ff0c0c7210 */ /* 0x000fca0007ffe1ff */
[----:B------:R-:W-:-:S05]  /*03a0*/  IMAD R7, R0, R12, R7 ;  /* 0x0000000c00077224 */ /* 0x000fca00078e0207 */
[----:B------:R-:W-:-:S13]  /*03b0*/  ISETP.GE.U32.AND P0, PT, R7, R0, PT ;  /* 0x000000000700720c */ /* 0x000fda0003f06070 */
[----:B------:R-:W-:-:S05]  /*03c0*/  @P0 IMAD.IADD R7, R7, 0x1, -R0 ;  /* 0x0000000107070824 */ /* 0x000fca00078e0a00 */
[----:B------:R-:W-:-:S13]  /*03d0*/  ISETP.GE.U32.AND P0, PT, R7, R0, PT ;  /* 0x000000000700720c */ /* 0x000fda0003f06070 */
[----:B------:R-:W-:-:S04]  /*03e0*/  @P0 IADD3 R7, PT, PT, R7, -R0, RZ ;  /* 0x8000000007070210 */ /* 0x000fc80007ffe0ff */
[----:B------:R-:W-:-:S04]  /*03f0*/  SEL R7, R11, R7, !P1 ;  /* 0x000000070b077207 */ /* 0x000fc80004800000 */
[----:B------:R-:W-:-:S05]  /*0400*/  LEA R7, R7, UR4, 0x2 ;  /* 0x0000000407077c11 */ /* 0x000fca000f8e10ff */
[----:B--2---:R1:W-:Y:S02]  /*0410*/  STS [R7], R4 ;  /* 0x0000000407007388 */ /* 0x0043e40000000800 */
.L_x_1:
[----:B------:R-:W-:Y:S05]  /*0420*/  BSYNC.RECONVERGENT B0 ;  /* 0x0000000000007941 */ /* 0x000fea0003800200 */
.L_x_0:
[----:B------:R-:W-:Y:S06]  /*0430*/  BAR.SYNC.DEFER_BLOCKING 0x0 ;  /* 0x0000000000007b1d */ /* 0x000fec0000010000 */
[----:B------:R-:W-:Y:S04]  /*0440*/  LDS R0, [R6] ;  /* 0x0000000006007984 */ /* 0x000fe80000000800 */
[----:B------:R-:W2:Y:S02]  /*0450*/  LDS R5, [R6+0x4] ;  /* 0x0000040006057984 */ /* 0x000ea40000000800 */
[----:B--2---:R-:W-:-:S05]  /*0460*/  FADD R5, R0, R5 ;  /* 0x0000000500057221 */ /* 0x004fca0000000000 */
[----:B------:R-:W-:Y:S01]  /*0470*/  STG.E desc[UR6][R2.64], R5 ;  /* 0x0000000502007986 */ /* 0x000fe2000c101906 */
[----:B------:R-:W-:Y:S05]  /*0480*/  EXIT ;  /* 0x000000000000794d */ /* 0x000fea0003800000 */
.L_x_2:
[----:B------:R-:W-:-:S00]  /*0490*/  BRA `(.L_x_2) ;  /* 0xfffffffc00fc7947 */ /* 0x000fc0000383ffff */
[----:B------:R-:W-:-:S00]  /*04a0*/  NOP ;  /* 0x0000000000007918 */ /* 0x000fc00000000000 */
        /* <DEDUP_REMOVED lines=13> */
.L_x_3:


//--------------------- .nv.shared._Z8sync_sumPfi --------------------------
	.section	.nv.shared._Z8sync_sumPfi,"aw",@nobits
	.sectionflags	@""
	.align	16
	.zero		1024


//--------------------- .nv.shared.reserved.0     --------------------------
	.section	.nv.shared.reserved.0,"aw",@nobits
	.weak		__nv_reservedSMEM_offset_0_alias
	.size		__nv_reservedSMEM_offset_0_alias, 0, 64
	.other		__nv_reservedSMEM_offset_0_alias,@"STO_CUDA_RESERVED_SHARED STV_DEFAULT"
__nv_reservedSMEM_offset_0_alias:
	.zero		0
	.zero		64


//--------------------- .nv.constant0._Z8sync_sumPfi --------------------------
	.section	.nv.constant0._Z8sync_sumPfi,"a",@progbits
	.sectionflags	@""
	.align	4
.nv.constant0._Z8sync_sumPfi:
	.zero		908


//--------------------- SYMBOLS --------------------------

	.type		.nv.reservedSmem.offset0,@object
	.size		.nv.reservedSmem.offset0,0x4
	.type		.nv.reservedSmem.cap,@object
	.size		.nv.reservedSmem.cap,0x4
